//
// Generated by NVIDIA NVVM Compiler
//
// Compiler Build ID: CL-36424714
// Cuda compilation tools, release 13.0, V13.0.88
// Based on NVVM 20.0.0
//

.version 9.0
.target sm_100
.address_size 64

.extern .func  (.param .b32 func_retval0) vprintf
(
	.param .b64 vprintf_param_0,
	.param .b64 vprintf_param_1
)
;
.global .align 1 .b8 $str[8] = {68, 101, 98, 117, 103, 50, 10};
.global .align 1 .b8 $str$1[20] = {67, 111, 109, 98, 105, 32, 110, 114, 46, 32, 37, 105, 32, 105, 115, 32, 37, 100, 10};
.global .align 1 .b8 $str$2[7] = {68, 101, 98, 117, 103, 10};

.func _Z13combi_device2Pii(
	.param .b64 _Z13combi_device2Pii_param_0
)
{
	.reg .pred 	%p<3>;
	.reg .b32 	%r<10>;
	.reg .b64 	%rd<7>;

	ld.param.u64 	%rd2, [_Z13combi_device2Pii_param_0];
	cvta.to.local.u64 	%rd1, %rd2;
	mov.u64 	%rd3, $str;
	cvta.global.u64 	%rd4, %rd3;
	{ // callseq 0, 0
	.param .b64 param0;
	st.param.b64 	[param0], %rd4;
	.param .b64 param1;
	st.param.b64 	[param1], 0;
	.param .b32 retval0;
	call.uni (retval0), 
	vprintf, 
	(
	param0, 
	param1
	);
	ld.param.b32 	%r4, [retval0];
	} // callseq 0
	ld.local.u32 	%r9, [%rd1];
	setp.eq.s32 	%p1, %r9, 5;
	@%p1 bra 	$L__BB0_2;
$L__BB0_1:
	add.s32 	%r6, %r9, 1;
	st.local.u32 	[%rd1], %r6;
	cvta.global.u64 	%rd6, %rd3;
	{ // callseq 1, 0
	.param .b64 param0;
	st.param.b64 	[param0], %rd6;
	.param .b64 param1;
	st.param.b64 	[param1], 0;
	.param .b32 retval0;
	call.uni (retval0), 
	vprintf, 
	(
	param0, 
	param1
	);
	ld.param.b32 	%r7, [retval0];
	} // callseq 1
	ld.local.u32 	%r9, [%rd1];
	setp.ne.s32 	%p2, %r9, 5;
	@%p2 bra 	$L__BB0_1;
$L__BB0_2:
	ret;

}
	// .globl	_Z14permute_kernelPii
.visible .entry _Z14permute_kernelPii(
	.param .u64 .ptr .align 1 _Z14permute_kernelPii_param_0,
	.param .u32 _Z14permute_kernelPii_param_1
)
{
	.local .align 16 .b8 	__local_depot1[32];
	.reg .b64 	%SP;
	.reg .b64 	%SPL;
	.reg .b32 	%r<11>;
	.reg .b64 	%rd<13>;

	mov.u64 	%SPL, __local_depot1;
	cvta.local.u64 	%SP, %SPL;
	add.u64 	%rd2, %SPL, 0;
	add.u64 	%rd3, %SP, 16;
	add.u64 	%rd4, %SPL, 16;
	add.u64 	%rd5, %SP, 24;
	add.u64 	%rd6, %SPL, 24;
	mov.u32 	%r1, %tid.x;
	mov.u32 	%r2, %ctaid.x;
	mov.u32 	%r3, %ntid.x;
	mad.lo.s32 	%r4, %r2, %r3, %r1;
	mov.b32 	%r5, 0;
	st.local.v4.u32 	[%rd2], {%r5, %r5, %r5, %r5};
	st.local.u32 	[%rd4], %r5;
	mov.u64 	%rd7, $str$2;
	cvta.global.u64 	%rd8, %rd7;
	{ // callseq 2, 0
	.param .b64 param0;
	st.param.b64 	[param0], %rd8;
	.param .b64 param1;
	st.param.b64 	[param1], 0;
	.param .b32 retval0;
	call.uni (retval0), 
	vprintf, 
	(
	param0, 
	param1
	);
	ld.param.b32 	%r6, [retval0];
	} // callseq 2
	{ // callseq 3, 0
	.param .b64 param0;
	st.param.b64 	[param0], %rd3;
	call.uni 
	_Z13combi_device2Pii, 
	(
	param0
	);
	} // callseq 3
	mul.wide.s32 	%rd9, %r4, 4;
	add.s64 	%rd10, %rd2, %rd9;
	ld.local.u32 	%r8, [%rd10];
	st.local.v2.u32 	[%rd6], {%r4, %r8};
	mov.u64 	%rd11, $str$1;
	cvta.global.u64 	%rd12, %rd11;
	{ // callseq 4, 0
	.param .b64 param0;
	st.param.b64 	[param0], %rd12;
	.param .b64 param1;
	st.param.b64 	[param1], %rd5;
	.param .b32 retval0;
	call.uni (retval0), 
	vprintf, 
	(
	param0, 
	param1
	);
	ld.param.b32 	%r9, [retval0];
	} // callseq 4
	ret;

}


// ===== COMPILED SASS (sm_100) =====

	.target	sm_100

	.elftype	@"ET_EXEC"


//--------------------- .note.nv.tkinfo           --------------------------
	.section	.note.nv.tkinfo,"",@"SHT_NOTE"
	.sectionflags	@"SHF_NOTE_NV_TKINFO"
	.tkinfo
        /*0018*/ 	.word	0x00000002
        /*0030*/ 	.string	""
        /*0030*/ 	.string	"ptxas"
        /*0030*/ 	.string	"Cuda compilation tools, release 13.0, V13.0.88"
        /*0030*/ 	.string	"Build cuda_13.0.r13.0/compiler.36424714_0"
        /*0030*/ 	.string	"-arch sm_100 -m 64 "



//--------------------- .note.nv.cuinfo           --------------------------
	.section	.note.nv.cuinfo,"",@"SHT_NOTE"
	.sectionflags	@"SHF_NOTE_NV_CUINFO"
        /*0018*/ 	.short	0x0002
        /*001a*/ 	.short	0x0064
        /*001c*/ 	.short	0x0082
	.zero		2


//--------------------- .nv.info                  --------------------------
	.section	.nv.info,"",@"SHT_CUDA_INFO"
	.align	4


	//----- nvinfo : EIATTR_REGCOUNT
	.align		4
        /*0000*/ 	.byte	0x04, 0x2f
        /*0002*/ 	.short	(.L_4 - .L_3)
	.align		4
.L_3:
        /*0004*/ 	.word	index@(_Z14permute_kernelPii)
        /*0008*/ 	.word	0x0000001c


	//----- nvinfo : EIATTR_FRAME_SIZE
	.align		4
.L_4:
        /*000c*/ 	.byte	0x04, 0x11
        /*000e*/ 	.short	(.L_6 - .L_5)
	.align		4
.L_5:
        /*0010*/ 	.word	index@($_Z14permute_kernelPii$_Z13combi_device2Pii)
        /*0014*/ 	.word	0x00000020


	//----- nvinfo : EIATTR_FRAME_SIZE
	.align		4
.L_6:
        /*0018*/ 	.byte	0x04, 0x11
        /*001a*/ 	.short	(.L_8 - .L_7)
	.align		4
.L_7:
        /*001c*/ 	.word	index@(_Z14permute_kernelPii)
        /*0020*/ 	.word	0x00000020


	//----- nvinfo : EIATTR_MIN_STACK_SIZE
	.align		4
.L_8:
        /*0024*/ 	.byte	0x04, 0x12
        /*0026*/ 	.short	(.L_10 - .L_9)
	.align		4
.L_9:
        /*0028*/ 	.word	index@(_Z14permute_kernelPii)
        /*002c*/ 	.word	0x00000020
.L_10:


//--------------------- .nv.compat                --------------------------
	.section	.nv.compat,"",@"SHT_CUDA_COMPAT_INFO"
	.align	4
        /*0000*/ 	.byte	0x02, 0x09, 0x00, 0x00, 0x02, 0x02, 0x01, 0x00, 0x02, 0x05, 0x05, 0x00, 0x03, 0x07, 0x01, 0x01
        /*0010*/ 	.byte	0x02, 0x03, 0x00, 0x00, 0x02, 0x06, 0x01, 0x00, 0x04, 0x0b, 0x08, 0x00, 0x09, 0x00, 0x00, 0x00
        /*0020*/ 	.byte	0x00, 0x00, 0x00, 0x00


//--------------------- .nv.info._Z14permute_kernelPii --------------------------
	.section	.nv.info._Z14permute_kernelPii,"",@"SHT_CUDA_INFO"
	.sectionflags	@""
	.align	4


	//----- nvinfo : EIATTR_CUDA_API_VERSION
	.align		4
        /*0000*/ 	.byte	0x04, 0x37
        /*0002*/ 	.short	(.L_12 - .L_11)
.L_11:
        /*0004*/ 	.word	0x00000082


	//----- nvinfo : EIATTR_KPARAM_INFO
	.align		4
.L_12:
        /*0008*/ 	.byte	0x04, 0x17
        /*000a*/ 	.short	(.L_14 - .L_13)
.L_13:
        /*000c*/ 	.word	0x00000000
        /*0010*/ 	.short	0x0001
        /*0012*/ 	.short	0x0008
        /*0014*/ 	.byte	0x00, 0xf0, 0x11, 0x00


	//----- nvinfo : EIATTR_KPARAM_INFO
	.align		4
.L_14:
        /*0018*/ 	.byte	0x04, 0x17
        /*001a*/ 	.short	(.L_16 - .L_15)
.L_15:
        /*001c*/ 	.word	0x00000000
        /*0020*/ 	.short	0x0000
        /*0022*/ 	.short	0x0000
        /*0024*/ 	.byte	0x00, 0xf5, 0x21, 0x00


	//----- nvinfo : EIATTR_SPARSE_MMA_MASK
	.align		4
.L_16:
        /*0028*/ 	.byte	0x03, 0x50
        /*002a*/ 	.short	0x0000


	//----- nvinfo : EIATTR_MAXREG_COUNT
	.align		4
        /*002c*/ 	.byte	0x03, 0x1b
        /*002e*/ 	.short	0x00ff


	//----- nvinfo : EIATTR_EXTERNS
	.align		4
        /*0030*/ 	.byte	0x04, 0x0f
        /*0032*/ 	.short	(.L_18 - .L_17)


	//   ....[0]....
	.align		4
.L_17:
        /*0034*/ 	.word	index@(vprintf)


	//----- nvinfo : EIATTR_MERCURY_ISA_VERSION
	.align		4
.L_18:
        /*0038*/ 	.byte	0x03, 0x5f
        /*003a*/ 	.short	0x0101


	//----- nvinfo : EIATTR_VRC_CTA_INIT_COUNT
	.align		4
        /*003c*/ 	.byte	0x02, 0x4a
	.zero		1
	.zero		1


	//----- nvinfo : EIATTR_SYSCALL_OFFSETS
	.align		4
        /*0040*/ 	.byte	0x04, 0x46
        /*0042*/ 	.short	(.L_20 - .L_19)


	//   ....[0]....
.L_19:
        /*0044*/ 	.word	0x00000160


	//   ....[1]....
        /*0048*/ 	.word	0x00000250


	//   ....[2]....
        /*004c*/ 	.word	0x00000300


	//   ....[3]....
        /*0050*/ 	.word	0x000003e0


	//----- nvinfo : EIATTR_EXIT_INSTR_OFFSETS
	.align		4
.L_20:
        /*0054*/ 	.byte	0x04, 0x1c
        /*0056*/ 	.short	(.L_22 - .L_21)


	//   ....[0]....
.L_21:
        /*0058*/ 	.word	0x00000260


	//----- nvinfo : EIATTR_CRS_STACK_SIZE
	.align		4
.L_22:
        /*005c*/ 	.byte	0x04, 0x1e
        /*005e*/ 	.short	(.L_24 - .L_23)
.L_23:
        /*0060*/ 	.word	0x00000000


	//----- nvinfo : EIATTR_CBANK_PARAM_SIZE
	.align		4
.L_24:
        /*0064*/ 	.byte	0x03, 0x19
        /*0066*/ 	.short	0x000c


	//----- nvinfo : EIATTR_PARAM_CBANK
	.align		4
        /*0068*/ 	.byte	0x04, 0x0a
        /*006a*/ 	.short	(.L_26 - .L_25)
	.align		4
.L_25:
        /*006c*/ 	.word	index@(.nv.constant0._Z14permute_kernelPii)
        /*0070*/ 	.short	0x0380
        /*0072*/ 	.short	0x000c


	//----- nvinfo : EIATTR_SW_WAR
	.align		4
.L_26:
        /*0074*/ 	.byte	0x04, 0x36
        /*0076*/ 	.short	(.L_28 - .L_27)
.L_27:
        /*0078*/ 	.word	0x00000008
.L_28:


//--------------------- .nv.callgraph             --------------------------
	.section	.nv.callgraph,"",@"SHT_CUDA_CALLGRAPH"
	.align	4
	.sectionentsize	8
	.align		4
        /*0000*/ 	.word	0x00000000
	.align		4
        /*0004*/ 	.word	0xffffffff
	.align		4
        /*0008*/ 	.word	index@(_Z14permute_kernelPii)
	.align		4
        /*000c*/ 	.word	index@(vprintf)
	.align		4
        /*0010*/ 	.word	0x00000000
	.align		4
        /*0014*/ 	.word	0xfffffffe
	.align		4
        /*0018*/ 	.word	0x00000000
	.align		4
        /*001c*/ 	.word	0xfffffffd
	.align		4
        /*0020*/ 	.word	0x00000000
	.align		4
        /*0024*/ 	.word	0xfffffffc


//--------------------- .nv.constant4             --------------------------
	.section	.nv.constant4,"a",@progbits
	.align	8
	.align		8
.nv.constant4:
        /*0000*/ 	.dword	vprintf
	.align		8
        /*0008*/ 	.dword	$str
	.align		8
        /*0010*/ 	.dword	$str$1
	.align		8
        /*0018*/ 	.dword	$str$2


//--------------------- .text._Z14permute_kernelPii --------------------------
	.section	.text._Z14permute_kernelPii,"ax",@progbits
	.align	128
        .global         _Z14permute_kernelPii
        .type           _Z14permute_kernelPii,@function
        .size           _Z14permute_kernelPii,(.L_x_7 - _Z14permute_kernelPii)
        .other          _Z14permute_kernelPii,@"STO_CUDA_ENTRY STV_DEFAULT"
_Z14permute_kernelPii:
.text._Z14permute_kernelPii:
[----:B------:R-:W0:Y:S01]  /*0000*/  LDC R1, c[0x0][0x37c] ;  /* 0x0000df00ff017b82 */ /* 0x000e220000000800 */
[----:B------:R-:W1:Y:S01]  /*0010*/  S2R R2, SR_TID.X ;  /* 0x0000000000027919 */ /* 0x000e620000002100 */
[----:B------:R-:W2:Y:S01]  /*0020*/  LDCU UR4, c[0x0][0x2f8] ;  /* 0x00005f00ff0477ac */ /* 0x000ea20008000800 */
[----:B0-----:R-:W-:-:S05]  /*0030*/  VIADD R1, R1, 0xffffffe0 ;  /* 0xffffffe001017836 */ /* 0x001fca0000000000 */
[----:B------:R-:W1:Y:S01]  /*0040*/  S2UR UR6, SR_CTAID.X ;  /* 0x00000000000679c3 */ /* 0x000e620000002500 */
[----:B------:R-:W-:Y:S01]  /*0050*/  MOV R16, 0x0 ;  /* 0x0000000000107802 */ /* 0x000fe20000000f00 */
[----:B------:R-:W0:Y:S01]  /*0060*/  LDCU UR5, c[0x0][0x2fc] ;  /* 0x00005f80ff0577ac */ /* 0x000e220008000800 */
[----:B------:R-:W-:Y:S01]  /*0070*/  IMAD.MOV.U32 R19, RZ, RZ, R1 ;  /* 0x000000ffff137224 */ /* 0x000fe200078e0001 */
[----:B------:R3:W-:Y:S01]  /*0080*/  STL.128 [R1], RZ ;  /* 0x000000ff01007387 */ /* 0x0007e20000100c00 */
[----:B------:R-:W-:Y:S01]  /*0090*/  CS2R R6, SRZ ;  /* 0x0000000000067805 */ /* 0x000fe2000001ff00 */
[----:B------:R-:W4:Y:S02]  /*00a0*/  LDCU.64 UR8, c[0x4][0x18] ;  /* 0x01000300ff0877ac */ /* 0x000f240008000a00 */
[----:B------:R-:W1:Y:S01]  /*00b0*/  LDC R3, c[0x0][0x360] ;  /* 0x0000d800ff037b82 */ /* 0x000e620000000800 */
[----:B------:R3:W-:Y:S07]  /*00c0*/  STL [R1+0x10], RZ ;  /* 0x000010ff01007387 */ /* 0x0007ee0000100800 */
[----:B------:R3:W3:Y:S01]  /*00d0*/  LDC.64 R8, c[0x4][R16] ;  /* 0x0100000010087b82 */ /* 0x0006e20000000a00 */
[----:B--2---:R-:W-:-:S04]  /*00e0*/  IADD3 R22, P0, PT, R1, UR4, RZ ;  /* 0x0000000401167c10 */ /* 0x004fc8000ff1e0ff */
[C---:B------:R-:W-:Y:S01]  /*00f0*/  IADD3 R17, P1, PT, R22.reuse, 0x18, RZ ;  /* 0x0000001816117810 */ /* 0x040fe20007f3e0ff */
[----:B------:R-:W-:Y:S02]  /*0100*/  VIADD R22, R22, 0x10 ;  /* 0x0000001016167836 */ /* 0x000fe40000000000 */
[----:B----4-:R-:W-:Y:S01]  /*0110*/  IMAD.U32 R4, RZ, RZ, UR8 ;  /* 0x00000008ff047e24 */ /* 0x010fe2000f8e00ff */
[----:B0-----:R-:W-:Y:S01]  /*0120*/  IADD3.X R18, PT, PT, RZ, UR5, RZ, P1, P0 ;  /* 0x00000005ff127c10 */ /* 0x001fe20008fe04ff */
[----:B------:R-:W-:Y:S02]  /*0130*/  IMAD.U32 R5, RZ, RZ, UR9 ;  /* 0x00000009ff057e24 */ /* 0x000fe4000f8e00ff */
[----:B-1----:R-:W-:-:S07]  /*0140*/  IMAD R2, R3, UR6, R2 ;  /* 0x0000000603027c24 */ /* 0x002fce000f8e0202 */
[----:B------:R-:W-:-:S07]  /*0150*/  LEPC R20, `(.L_x_0) ;  /* 0x000000001014794e */ /* 0x000fce0000000000 */
[----:B---3--:R-:W-:Y:S05]  /*0160*/  CALL.ABS.NOINC R8 ;  /* 0x0000000008007343 */ /* 0x008fea0003c00000 */
.L_x_0:
[----:B------:R-:W-:Y:S01]  /*0170*/  BSSY B6, `(.L_x_1) ;  /* 0x0000003000067945 */ /* 0x000fe20003800000 */
[----:B------:R-:W-:-:S07]  /*0180*/  MOV R24, 0x1a0 ;  /* 0x000001a000187802 */ /* 0x000fce0000000f00 */
[----:B------:R-:W-:Y:S05]  /*0190*/  CALL.REL.NOINC `($_Z14permute_kernelPii$_Z13combi_device2Pii) ;  /* 0x0000000000347944 */ /* 0x000fea0003c00000 */
[----:B------:R-:W-:Y:S05]  /*01a0*/  BSYNC B6 ;  /* 0x0000000000067941 */ /* 0x000fea0003800000 */
.L_x_1:
[----:B------:R-:W-:Y:S01]  /*01b0*/  IMAD R3, R2, 0x4, R19 ;  /* 0x0000000402037824 */ /* 0x000fe200078e0213 */
[----:B------:R-:W0:Y:S05]  /*01c0*/  LDCU.64 UR4, c[0x4][0x10] ;  /* 0x01000200ff0477ac */ /* 0x000e2a0008000a00 */
[----:B------:R-:W2:Y:S01]  /*01d0*/  LDL R3, [R3] ;  /* 0x0000000003037983 */ /* 0x000ea20000100800 */
[----:B------:R1:W3:Y:S01]  /*01e0*/  LDC.64 R8, c[0x4][R16] ;  /* 0x0100000010087b82 */ /* 0x0002e20000000a00 */
[----:B------:R-:W-:Y:S02]  /*01f0*/  IMAD.MOV.U32 R6, RZ, RZ, R17 ;  /* 0x000000ffff067224 */ /* 0x000fe400078e0011 */
[----:B------:R-:W-:Y:S01]  /*0200*/  IMAD.MOV.U32 R7, RZ, RZ, R18 ;  /* 0x000000ffff077224 */ /* 0x000fe200078e0012 */
[----:B0-----:R-:W-:Y:S01]  /*0210*/  MOV R4, UR4 ;  /* 0x0000000400047c02 */ /* 0x001fe20008000f00 */
[----:B------:R-:W-:Y:S01]  /*0220*/  IMAD.U32 R5, RZ, RZ, UR5 ;  /* 0x00000005ff057e24 */ /* 0x000fe2000f8e00ff */
[----:B--23--:R1:W-:Y:S06]  /*0230*/  STL.64 [R1+0x18], R2 ;  /* 0x0000180201007387 */ /* 0x00c3ec0000100a00 */
[----:B------:R-:W-:-:S07]  /*0240*/  LEPC R20, `(.L_x_2) ;  /* 0x000000001014794e */ /* 0x000fce0000000000 */
[----:B-1----:R-:W-:Y:S05]  /*0250*/  CALL.ABS.NOINC R8 ;  /* 0x0000000008007343 */ /* 0x002fea0003c00000 */
.L_x_2:
[----:B------:R-:W-:Y:S05]  /*0260*/  EXIT ;  /* 0x000000000000794d */ /* 0x000fea0003800000 */
        .type           $_Z14permute_kernelPii$_Z13combi_device2Pii,@function
        .size           $_Z14permute_kernelPii$_Z13combi_device2Pii,(.L_x_7 - $_Z14permute_kernelPii$_Z13combi_device2Pii)
$_Z14permute_kernelPii$_Z13combi_device2Pii:
[----:B------:R-:W-:Y:S01]  /*0270*/  MOV R8, 0x0 ;  /* 0x0000000000087802 */ /* 0x000fe20000000f00 */
[----:B------:R-:W0:Y:S01]  /*0280*/  LDCU.64 UR6, c[0x4][0x8] ;  /* 0x01000100ff0677ac */ /* 0x000e220008000a00 */
[----:B------:R-:W-:Y:S01]  /*0290*/  CS2R R6, SRZ ;  /* 0x0000000000067805 */ /* 0x000fe2000001ff00 */
[----:B------:R-:W1:Y:S03]  /*02a0*/  LDCU UR4, c[0x0][0x2f8] ;  /* 0x00005f00ff0477ac */ /* 0x000e660008000800 */
[----:B------:R-:W2:Y:S01]  /*02b0*/  LDC.64 R8, c[0x4][R8] ;  /* 0x0100000008087b82 */ /* 0x000ea20000000a00 */
[----:B0-----:R-:W-:Y:S01]  /*02c0*/  IMAD.U32 R4, RZ, RZ, UR6 ;  /* 0x00000006ff047e24 */ /* 0x001fe2000f8e00ff */
[----:B------:R-:W-:Y:S01]  /*02d0*/  MOV R5, UR7 ;  /* 0x0000000700057c02 */ /* 0x000fe20008000f00 */
[----:B-1----:R-:W-:-:S07]  /*02e0*/  VIADD R22, R22, -UR4 ;  /* 0x8000000416167c36 */ /* 0x002fce0008000000 */
[----:B------:R-:W-:-:S07]  /*02f0*/  LEPC R20, `(.L_x_3) ;  /* 0x000000001014794e */ /* 0x000fce0000000000 */
[----:B--2---:R-:W-:Y:S05]  /*0300*/  CALL.ABS.NOINC R8 ;  /* 0x0000000008007343 */ /* 0x004fea0003c00000 */
.L_x_3:
[----:B------:R-:W2:Y:S01]  /*0310*/  LDL R3, [R22] ;  /* 0x0000000016037983 */ /* 0x000ea20000100800 */
[----:B------:R-:W-:Y:S01]  /*0320*/  IMAD.MOV.U32 R25, RZ, RZ, 0x0 ;  /* 0x00000000ff197424 */ /* 0x000fe200078e00ff */
[----:B--2---:R-:W-:-:S13]  /*0330*/  ISETP.NE.AND P0, PT, R3, 0x5, PT ;  /* 0x000000050300780c */ /* 0x004fda0003f05270 */
[----:B------:R-:W-:Y:S05]  /*0340*/  @!P0 RET.REL.NODEC R24 `(_Z14permute_kernelPii) ;  /* 0xfffffffc182c8950 */ /* 0x000fea0003c3ffff */
.L_x_5:
[----:B------:R-:W-:Y:S01]  /*0350*/  MOV R8, 0x0 ;  /* 0x0000000000087802 */ /* 0x000fe20000000f00 */
[----:B------:R-:W-:Y:S01]  /*0360*/  VIADD R3, R3, 0x1 ;  /* 0x0000000103037836 */ /* 0x000fe20000000000 */
[----:B------:R-:W0:Y:S01]  /*0370*/  LDCU.64 UR4, c[0x4][0x8] ;  /* 0x01000100ff0477ac */ /* 0x000e220008000a00 */
[----:B------:R-:W-:-:S03]  /*0380*/  CS2R R6, SRZ ;  /* 0x0000000000067805 */ /* 0x000fc6000001ff00 */
[----:B------:R1:W-:Y:S01]  /*0390*/  STL [R22], R3 ;  /* 0x0000000316007387 */ /* 0x0003e20000100800 */
[----:B------:R-:W2:Y:S01]  /*03a0*/  LDC.64 R8, c[0x4][R8] ;  /* 0x0100000008087b82 */ /* 0x000ea20000000a00 */
[----:B0-----:R-:W-:Y:S01]  /*03b0*/  MOV R4, UR4 ;  /* 0x0000000400047c02 */ /* 0x001fe20008000f00 */
[----:B-1----:R-:W-:-:S07]  /*03c0*/  IMAD.U32 R5, RZ, RZ, UR5 ;  /* 0x00000005ff057e24 */ /* 0x002fce000f8e00ff */
[----:B------:R-:W-:-:S07]  /*03d0*/  LEPC R20, `(.L_x_4) ;  /* 0x000000001014794e */ /* 0x000fce0000000000 */
[----:B--2---:R-:W-:Y:S05]  /*03e0*/  CALL.ABS.NOINC R8 ;  /* 0x0000000008007343 */ /* 0x004fea0003c00000 */
.L_x_4:
[----:B------:R-:W2:Y:S02]  /*03f0*/  LDL R3, [R22] ;  /* 0x0000000016037983 */ /* 0x000ea40000100800 */
[----:B--2---:R-:W-:-:S13]  /*0400*/  ISETP.NE.AND P0, PT, R3, 0x5, PT ;  /* 0x000000050300780c */ /* 0x004fda0003f05270 */
[----:B------:R-:W-:Y:S05]  /*0410*/  @P0 BRA `(.L_x_5) ;  /* 0xfffffffc00cc0947 */ /* 0x000fea000383ffff */
[----:B------:R-:W-:-:S04]  /*0420*/  IMAD.MOV.U32 R25, RZ, RZ, 0x0 ;  /* 0x00000000ff197424 */ /* 0x000fc800078e00ff */
[----:B------:R-:W-:Y:S05]  /*0430*/  RET.REL.NODEC R24 `(_Z14permute_kernelPii) ;  /* 0xfffffff818f07950 */ /* 0x000fea0003c3ffff */
.L_x_6:
[----:B------:R-:W-:-:S00]  /*0440*/  BRA `(.L_x_6) ;  /* 0xfffffffc00fc7947 */ /* 0x000fc0000383ffff */
[----:B------:R-:W-:-:S00]  /*0450*/  NOP ;  /* 0x0000000000007918 */ /* 0x000fc00000000000 */
        /* <DEDUP_REMOVED lines=10> */
.L_x_7:


//--------------------- .nv.global.init           --------------------------
	.section	.nv.global.init,"aw",@progbits
.nv.global.init:
	.type		$str$2,@object
	.size		$str$2,($str - $str$2)
$str$2:
        /*0000*/ 	.byte	0x44, 0x65, 0x62, 0x75, 0x67, 0x0a, 0x00
	.type		$str,@object
	.size		$str,($str$1 - $str)
$str:
        /*0007*/ 	.byte	0x44, 0x65, 0x62, 0x75, 0x67, 0x32, 0x0a, 0x00
	.type		$str$1,@object
	.size		$str$1,(.L_1 - $str$1)
$str$1:
        /*000f*/ 	.byte	0x43, 0x6f, 0x6d, 0x62, 0x69, 0x20, 0x6e, 0x72, 0x2e, 0x20, 0x25, 0x69, 0x20, 0x69, 0x73, 0x20
        /*001f*/ 	.byte	0x25, 0x64, 0x0a, 0x00
.L_1:


//--------------------- .nv.shared.reserved.0     --------------------------
	.section	.nv.shared.reserved.0,"aw",@nobits
	.weak		__nv_reservedSMEM_offset_0_alias
	.size		__nv_reservedSMEM_offset_0_alias, 0, 64
	.other		__nv_reservedSMEM_offset_0_alias,@"STO_CUDA_RESERVED_SHARED STV_DEFAULT"
__nv_reservedSMEM_offset_0_alias:
	.zero		0
	.zero		64


//--------------------- .nv.constant0._Z14permute_kernelPii --------------------------
	.section	.nv.constant0._Z14permute_kernelPii,"a",@progbits
	.sectionflags	@""
	.align	4
.nv.constant0._Z14permute_kernelPii:
	.zero		908


//--------------------- SYMBOLS --------------------------

	.type		.nv.reservedSmem.offset0,@object
	.size		.nv.reservedSmem.offset0,0x4
	.type		vprintf,@function
